	.headerflags	@"EF_CUDA_TEXMODE_UNIFIED EF_CUDA_64BIT_ADDRESS EF_CUDA_SM89 EF_CUDA_VIRTUAL_SM(EF_CUDA_SM89)"
	.elftype	@"ET_EXEC"


//--------------------- .nv.info                  --------------------------
	.section	.nv.info,"",@"SHT_CUDA_INFO"
	.align	4


	//----- nvinfo : EIATTR_REGCOUNT
	.align		4
        /*0000*/ 	.byte	0x04, 0x2f
        /*0002*/ 	.short	(.L_5 - .L_4)
	.align		4
.L_4:
        /*0004*/ 	.word	index@(triton__0d1d2d3d4d5d6de7de)
        /*0008*/ 	.word	0x00000028


	//----- nvinfo : EIATTR_MAX_STACK_SIZE
	.align		4
.L_5:
        /*000c*/ 	.byte	0x04, 0x23
        /*000e*/ 	.short	(.L_7 - .L_6)
	.align		4
.L_6:
        /*0010*/ 	.word	index@(triton__0d1d2d3d4d5d6de7de)
        /*0014*/ 	.word	0x00000000


	//----- nvinfo : EIATTR_MIN_STACK_SIZE
	.align		4
.L_7:
        /*0018*/ 	.byte	0x04, 0x12
        /*001a*/ 	.short	(.L_9 - .L_8)
	.align		4
.L_8:
        /*001c*/ 	.word	index@(triton__0d1d2d3d4d5d6de7de)
        /*0020*/ 	.word	0x00000000


	//----- nvinfo : EIATTR_FRAME_SIZE
	.align		4
.L_9:
        /*0024*/ 	.byte	0x04, 0x11
        /*0026*/ 	.short	(.L_11 - .L_10)
	.align		4
.L_10:
        /*0028*/ 	.word	index@(triton__0d1d2d3d4d5d6de7de)
        /*002c*/ 	.word	0x00000000
.L_11:


//--------------------- .nv.info.triton__0d1d2d3d4d5d6de7de --------------------------
	.section	.nv.info.triton__0d1d2d3d4d5d6de7de,"",@"SHT_CUDA_INFO"
	.align	4


	//----- nvinfo : EIATTR_CUDA_API_VERSION
	.align		4
        /*0000*/ 	.byte	0x04, 0x37
        /*0002*/ 	.short	(.L_13 - .L_12)
.L_12:
        /*0004*/ 	.word	0x0000007b


	//----- nvinfo : EIATTR_PARAM_CBANK
	.align		4
.L_13:
        /*0008*/ 	.byte	0x04, 0x0a
        /*000a*/ 	.short	(.L_15 - .L_14)
	.align		4
.L_14:
        /*000c*/ 	.word	index@(.nv.constant0.triton__0d1d2d3d4d5d6de7de)
        /*0010*/ 	.short	0x0160
        /*0012*/ 	.short	0x0038


	//----- nvinfo : EIATTR_CBANK_PARAM_SIZE
	.align		4
.L_15:
        /*0014*/ 	.byte	0x03, 0x19
        /*0016*/ 	.short	0x0038


	//----- nvinfo : EIATTR_KPARAM_INFO
	.align		4
        /*0018*/ 	.byte	0x04, 0x17
        /*001a*/ 	.short	(.L_17 - .L_16)
.L_16:
        /*001c*/ 	.word	0x00000000
        /*0020*/ 	.short	0x0007
        /*0022*/ 	.short	0x0034
        /*0024*/ 	.byte	0x00, 0xf0, 0x11, 0x00


	//----- nvinfo : EIATTR_KPARAM_INFO
	.align		4
.L_17:
        /*0028*/ 	.byte	0x04, 0x17
        /*002a*/ 	.short	(.L_19 - .L_18)
.L_18:
        /*002c*/ 	.word	0x00000000
        /*0030*/ 	.short	0x0006
        /*0032*/ 	.short	0x0030
        /*0034*/ 	.byte	0x00, 0xf0, 0x11, 0x00


	//----- nvinfo : EIATTR_KPARAM_INFO
	.align		4
.L_19:
        /*0038*/ 	.byte	0x04, 0x17
        /*003a*/ 	.short	(.L_21 - .L_20)
.L_20:
        /*003c*/ 	.word	0x00000000
        /*0040*/ 	.short	0x0005
        /*0042*/ 	.short	0x0028
        /*0044*/ 	.byte	0x00, 0xf0, 0x21, 0x00


	//----- nvinfo : EIATTR_KPARAM_INFO
	.align		4
.L_21:
        /*0048*/ 	.byte	0x04, 0x17
        /*004a*/ 	.short	(.L_23 - .L_22)
.L_22:
        /*004c*/ 	.word	0x00000000
        /*0050*/ 	.short	0x0004
        /*0052*/ 	.short	0x0020
        /*0054*/ 	.byte	0x00, 0xf0, 0x21, 0x00


	//----- nvinfo : EIATTR_KPARAM_INFO
	.align		4
.L_23:
        /*0058*/ 	.byte	0x04, 0x17
        /*005a*/ 	.short	(.L_25 - .L_24)
.L_24:
        /*005c*/ 	.word	0x00000000
        /*0060*/ 	.short	0x0003
        /*0062*/ 	.short	0x0018
        /*0064*/ 	.byte	0x00, 0xf0, 0x21, 0x00


	//----- nvinfo : EIATTR_KPARAM_INFO
	.align		4
.L_25:
        /*0068*/ 	.byte	0x04, 0x17
        /*006a*/ 	.short	(.L_27 - .L_26)
.L_26:
        /*006c*/ 	.word	0x00000000
        /*0070*/ 	.short	0x0002
        /*0072*/ 	.short	0x0010
        /*0074*/ 	.byte	0x00, 0xf0, 0x21, 0x00


	//----- nvinfo : EIATTR_KPARAM_INFO
	.align		4
.L_27:
        /*0078*/ 	.byte	0x04, 0x17
        /*007a*/ 	.short	(.L_29 - .L_28)
.L_28:
        /*007c*/ 	.word	0x00000000
        /*0080*/ 	.short	0x0001
        /*0082*/ 	.short	0x0008
        /*0084*/ 	.byte	0x00, 0xf0, 0x21, 0x00


	//----- nvinfo : EIATTR_KPARAM_INFO
	.align		4
.L_29:
        /*0088*/ 	.byte	0x04, 0x17
        /*008a*/ 	.short	(.L_31 - .L_30)
.L_30:
        /*008c*/ 	.word	0x00000000
        /*0090*/ 	.short	0x0000
        /*0092*/ 	.short	0x0000
        /*0094*/ 	.byte	0x00, 0xf0, 0x21, 0x00


	//----- nvinfo : EIATTR_MAXREG_COUNT
	.align		4
.L_31:
        /*0098*/ 	.byte	0x03, 0x1b
        /*009a*/ 	.short	0x00ff


	//----- nvinfo : EIATTR_EXTERNS
	.align		4
        /*009c*/ 	.byte	0x04, 0x0f
        /*009e*/ 	.short	(.L_33 - .L_32)


	//   ....[0]....
	.align		4
.L_32:
        /*00a0*/ 	.word	index@(__assertfail)


	//----- nvinfo : EIATTR_COOP_GROUP_MASK_REGIDS
	.align		4
.L_33:
        /*00a4*/ 	.byte	0x04, 0x29
        /*00a6*/ 	.short	(.L_35 - .L_34)


	//   ....[0]....
.L_34:
        /*00a8*/ 	.word	0xffffffff


	//   ....[1]....
        /*00ac*/ 	.word	0xffffffff


	//   ....[2]....
        /*00b0*/ 	.word	0xffffffff


	//   ....[3]....
        /*00b4*/ 	.word	0xffffffff


	//   ....[4]....
        /*00b8*/ 	.word	0xffffffff


	//   ....[5]....
        /*00bc*/ 	.word	0xffffffff


	//   ....[6]....
        /*00c0*/ 	.word	0xffffffff


	//   ....[7]....
        /*00c4*/ 	.word	0xffffffff


	//----- nvinfo : EIATTR_COOP_GROUP_INSTR_OFFSETS
	.align		4
.L_35:
        /*00c8*/ 	.byte	0x04, 0x28
        /*00ca*/ 	.short	(.L_37 - .L_36)


	//   ....[0]....
.L_36:
        /*00cc*/ 	.word	0x000009e0


	//   ....[1]....
        /*00d0*/ 	.word	0x00000a30


	//   ....[2]....
        /*00d4*/ 	.word	0x00000a60


	//   ....[3]....
        /*00d8*/ 	.word	0x00000a90


	//   ....[4]....
        /*00dc*/ 	.word	0x00000b00


	//   ....[5]....
        /*00e0*/ 	.word	0x00000b90


	//   ....[6]....
        /*00e4*/ 	.word	0x00000bc0


	//   ....[7]....
        /*00e8*/ 	.word	0x00000be0


	//----- nvinfo : EIATTR_EXIT_INSTR_OFFSETS
	.align		4
.L_37:
        /*00ec*/ 	.byte	0x04, 0x1c
        /*00ee*/ 	.short	(.L_39 - .L_38)


	//   ....[0]....
.L_38:
        /*00f0*/ 	.word	0x00001480


	//   ....[1]....
        /*00f4*/ 	.word	0x000014b0


	//----- nvinfo : EIATTR_MAX_THREADS
	.align		4
.L_39:
        /*00f8*/ 	.byte	0x04, 0x05
        /*00fa*/ 	.short	(.L_41 - .L_40)
.L_40:
        /*00fc*/ 	.word	0x00000100
        /*0100*/ 	.word	0x00000001
        /*0104*/ 	.word	0x00000001


	//----- nvinfo : EIATTR_CRS_STACK_SIZE
	.align		4
.L_41:
        /*0108*/ 	.byte	0x04, 0x1e
        /*010a*/ 	.short	(.L_43 - .L_42)
.L_42:
        /*010c*/ 	.word	0x00000000
.L_43:


//--------------------- .nv.rel.action            --------------------------
	.section	.nv.rel.action,"",@"SHT_CUDA_RELOCINFO"
	.align	8
	.sectionentsize	8
        /*0000*/ 	.byte	0x73, 0x00, 0x00, 0x00, 0x00, 0x00, 0x00, 0x00, 0x00, 0x00, 0x00, 0x11, 0x25, 0x00, 0x05, 0x36


//--------------------- .nv.constant0.triton__0d1d2d3d4d5d6de7de --------------------------
	.section	.nv.constant0.triton__0d1d2d3d4d5d6de7de,"a",@progbits
	.align	4
.nv.constant0.triton__0d1d2d3d4d5d6de7de:
	.zero		408


//--------------------- .text.triton__0d1d2d3d4d5d6de7de --------------------------
	.section	.text.triton__0d1d2d3d4d5d6de7de,"ax",@progbits
	.sectionflags	@"SHF_BARRIERS=1"
	.sectioninfo	@"SHI_REGISTERS=40"
	.align	128
        .global         triton__0d1d2d3d4d5d6de7de
        .type           triton__0d1d2d3d4d5d6de7de,@function
        .size           triton__0d1d2d3d4d5d6de7de,(.L_x_3 - triton__0d1d2d3d4d5d6de7de)
        .other          triton__0d1d2d3d4d5d6de7de,@"STO_CUDA_ENTRY STV_DEFAULT"
triton__0d1d2d3d4d5d6de7de:
.text.triton__0d1d2d3d4d5d6de7de:
[----:B------:R-:W-:-:S02]  /*0000*/  MOV R1, c[0x0][0x28] ;  /* 0x00000a0000017a02 */ /* 0x000fc40000000f00 */
[----:B------:R-:W0:Y:S01]  /*0010*/  S2R R0, SR_CTAID.X ;  /* 0x0000000000007919 */ /* 0x000e220000002500 */
[----:B------:R-:W-:Y:S01]  /*0020*/  MOV R2, 0x8 ;  /* 0x0000000800027802 */ /* 0x000fe20000000f00 */
[----:B------:R-:W-:-:S04]  /*0030*/  ULDC.64 UR36, c[0x0][0x118] ;  /* 0x0000460000247ab9 */ /* 0x000fc80000000a00 */
[----:B0-----:R-:W-:-:S06]  /*0040*/  IMAD.WIDE R2, R0, R2, c[0x0][0x168] ;  /* 0x00005a0000027625 */ /* 0x001fcc00078e0202 */
[----:B------:R-:W2:Y:S01]  /*0050*/  LDG.E.EL.64 R2, [R2.64] ;  /* 0x0000002402027981 */ /* 0x000ea2000c2e1b00 */
[----:B------:R-:W-:Y:S01]  /*0060*/  MOV R17, 0x2400 ;  /* 0x0000240000117802 */ /* 0x000fe20000000f00 */
[----:B------:R-:W-:Y:S01]  /*0070*/  UMOV UR42, 32@lo(assertMessage_0) ;  /* 0x00000000002a7882 */ /* 0x000fe20000000000 */
[----:B------:R-:W-:Y:S01]  /*0080*/  IMAD R29, R0, 0x900, RZ ;  /* 0x00000900001d7824 */ /* 0x000fe200078e02ff */
[----:B------:R-:W0:Y:S01]  /*0090*/  S2R R4, SR_TID.X ;  /* 0x0000000000047919 */ /* 0x000e220000002100 */
[----:B------:R-:W-:Y:S02]  /*00a0*/  UMOV UR43, 32@hi(assertMessage_0) ;  /* 0x00000000002b7882 */ /* 0x000fe40000000000 */
[----:B------:R-:W-:Y:S02]  /*00b0*/  UMOV UR40, 32@lo(assertFile_0) ;  /* 0x0000000000287882 */ /* 0x000fe40000000000 */
[----:B------:R-:W-:Y:S02]  /*00c0*/  UMOV UR41, 32@hi(assertFile_0) ;  /* 0x0000000000297882 */ /* 0x000fe40000000000 */
[----:B------:R-:W-:-:S02]  /*00d0*/  UMOV UR38, 32@lo(assertFunc_0) ;  /* 0x0000000000267882 */ /* 0x000fc40000000000 */
[----:B------:R-:W-:Y:S01]  /*00e0*/  UMOV UR39, 32@hi(assertFunc_0) ;  /* 0x0000000000277882 */ /* 0x000fe20000000000 */
[----:B0-----:R-:W-:-:S04]  /*00f0*/  LOP3.LUT R37, R4, 0xff, RZ, 0xc0, !PT ;  /* 0x000000ff04257812 */ /* 0x001fc800078ec0ff */
[C---:B------:R-:W-:Y:S02]  /*0100*/  SHF.L.U32 R31, R37.reuse, 0x3, RZ ;  /* 0x00000003251f7819 */ /* 0x040fe400000006ff */
[C---:B------:R-:W-:Y:S02]  /*0110*/  SHF.L.U32 R28, R37.reuse, 0x2, RZ ;  /* 0x00000002251c7819 */ /* 0x040fe400000006ff */
[----:B------:R-:W-:Y:S02]  /*0120*/  SHF.L.U32 R30, R37, 0x5, RZ ;  /* 0x00000005251e7819 */ /* 0x000fe400000006ff */
[----:B--2---:R-:W-:Y:S02]  /*0130*/  IADD3 R5, P1, R2, 0x46600, RZ ;  /* 0x0004660002057810 */ /* 0x004fe40007f3e0ff */
[----:B------:R-:W-:Y:S02]  /*0140*/  ISETP.GE.AND P0, PT, R3, RZ, PT ;  /* 0x000000ff0300720c */ /* 0x000fe40003f06270 */
[----:B------:R-:W-:-:S02]  /*0150*/  IADD3.X R7, RZ, R3, RZ, P1, !PT ;  /* 0x00000003ff077210 */ /* 0x000fc40000ffe4ff */
[----:B------:R-:W-:Y:S02]  /*0160*/  SEL R16, R5, R2, !P0 ;  /* 0x0000000205107207 */ /* 0x000fe40004000000 */
[----:B------:R-:W-:Y:S02]  /*0170*/  SEL R18, R7, R3, !P0 ;  /* 0x0000000307127207 */ /* 0x000fe40004000000 */
[C---:B------:R-:W-:Y:S01]  /*0180*/  ISETP.GE.U32.AND P0, PT, R16.reuse, 0x46600, PT ;  /* 0x000466001000780c */ /* 0x040fe20003f06070 */
[----:B------:R-:W-:-:S03]  /*0190*/  IMAD.WIDE.U32 R16, R16, R17, c[0x0][0x170] ;  /* 0x00005c0010107625 */ /* 0x000fc600078e0011 */
[C---:B------:R-:W-:Y:S01]  /*01a0*/  ISETP.GE.U32.AND.EX P2, PT, R18.reuse, RZ, PT, P0 ;  /* 0x000000ff1200720c */ /* 0x040fe20003f46100 */
[----:B------:R-:W-:-:S03]  /*01b0*/  IMAD R18, R18, 0x2400, RZ ;  /* 0x0000240012127824 */ /* 0x000fc600078e02ff */
[----:B------:R-:W-:-:S09]  /*01c0*/  P2R R2, PR, RZ, 0x4 ;  /* 0x00000004ff027803 */ /* 0x000fd20000000000 */
[----:B------:R-:W-:Y:S05]  /*01d0*/  @!P2 BRA `(.L_x_0) ;  /* 0x000000c00000a947 */ /* 0x000fea0003800000 */
[----:B------:R-:W-:Y:S02]  /*01e0*/  MOV R4, UR42 ;  /* 0x0000002a00047c02 */ /* 0x000fe40008000f00 */
[----:B------:R-:W-:Y:S02]  /*01f0*/  MOV R5, UR43 ;  /* 0x0000002b00057c02 */ /* 0x000fe40008000f00 */
[----:B------:R-:W-:Y:S02]  /*0200*/  MOV R6, UR40 ;  /* 0x0000002800067c02 */ /* 0x000fe40008000f00 */
[----:B------:R-:W-:Y:S02]  /*0210*/  MOV R7, UR41 ;  /* 0x0000002900077c02 */ /* 0x000fe40008000f00 */
[----:B------:R-:W-:Y:S02]  /*0220*/  MOV R8, 0x373 ;  /* 0x0000037300087802 */ /* 0x000fe40000000f00 */
[----:B------:R-:W-:-:S02]  /*0230*/  MOV R10, UR38 ;  /* 0x00000026000a7c02 */ /* 0x000fc40008000f00 */
[----:B------:R-:W-:Y:S02]  /*0240*/  MOV R11, UR39 ;  /* 0x00000027000b7c02 */ /* 0x000fe40008000f00 */
[----:B------:R-:W-:Y:S02]  /*0250*/  MOV R12, 0x1 ;  /* 0x00000001000c7802 */ /* 0x000fe40000000f00 */
[----:B------:R-:W-:-:S02]  /*0260*/  MOV R13, RZ ;  /* 0x000000ff000d7202 */ /* 0x000fc40000000f00 */
[----:B------:R-:W-:Y:S02]  /*0270*/  MOV R20, 32@lo((triton__0d1d2d3d4d5d6de7de + .L_x_0@srel)) ;  /* 0x0000000000147802 */ /* 0x000fe40000000f00 */
[----:B------:R-:W-:-:S04]  /*0280*/  MOV R21, 32@hi((triton__0d1d2d3d4d5d6de7de + .L_x_0@srel)) ;  /* 0x0000000000157802 */ /* 0x000fc80000000f00 */
[----:B------:R-:W-:Y:S05]  /*0290*/  CALL.ABS.NOINC `(__assertfail) ;  /* 0x0000000000007943 */ /* 0x000fea0003c00000 */
.L_x_0:
[----:B------:R-:W-:Y:S02]  /*02a0*/  SHF.L.U32 R36, R31, 0x2, RZ ;  /* 0x000000021f247819 */ /* 0x000fe400000006ff */
[----:B------:R-:W-:Y:S02]  /*02b0*/  ISETP.NE.AND P6, PT, R2, RZ, PT ;  /* 0x000000ff0200720c */ /* 0x000fe40003fc5270 */
[----:B------:R-:W-:-:S04]  /*02c0*/  IADD3 R22, P0, R36, R16, RZ ;  /* 0x0000001024167210 */ /* 0x000fc80007f1e0ff */
[----:B------:R-:W-:-:S05]  /*02d0*/  IADD3.X R23, R17, R18, RZ, P0, !PT ;  /* 0x0000001211177210 */ /* 0x000fca00007fe4ff */
[----:B------:R-:W2:Y:S04]  /*02e0*/  LDG.E.EF.128 R16, [R22.64+0x10] ;  /* 0x0000102416107981 */ /* 0x000ea8000c0e1d00 */
[----:B------:R-:W3:Y:S01]  /*02f0*/  LDG.E.EF.128 R24, [R22.64] ;  /* 0x0000002416187981 */ /* 0x000ee2000c0e1d00 */
[----:B------:R-:W-:Y:S01]  /*0300*/  WARPSYNC 0xffffffff ;  /* 0xffffffff00007948 */ /* 0x000fe20003800000 */
[----:B------:R-:W-:Y:S02]  /*0310*/  LEA R12, R37, R29, 0x2 ;  /* 0x0000001d250c7211 */ /* 0x000fe400078e10ff */
[----:B------:R-:W-:Y:S06]  /*0320*/  BAR.SYNC 0x0 ;  /* 0x0000000000007b1d */ /* 0x000fec0000000000 */
[----:B------:R-:W-:-:S02]  /*0330*/  MOV R15, 0x4 ;  /* 0x00000004000f7802 */ /* 0x000fc40000000f00 */
[----:B------:R-:W-:Y:S02]  /*0340*/  IADD3 R14, R29, 0x400, R28 ;  /* 0x000004001d0e7810 */ /* 0x000fe40007ffe01c */
[----:B------:R-:W-:Y:S01]  /*0350*/  IADD3 R28, R28, 0x800, RZ ;  /* 0x000008001c1c7810 */ /* 0x000fe20007ffe0ff */
[----:B------:R-:W-:Y:S01]  /*0360*/  IMAD.WIDE R12, R12, R15, c[0x0][0x180] ;  /* 0x000060000c0c7625 */ /* 0x000fe200078e020f */
[----:B------:R-:W-:-:S03]  /*0370*/  LOP3.LUT R2, R31, 0x800, RZ, 0xfc, !PT ;  /* 0x000008001f027812 */ /* 0x000fc600078efcff */
[----:B------:R-:W-:Y:S01]  /*0380*/  IMAD.WIDE R14, R14, R15, c[0x0][0x180] ;  /* 0x000060000e0e7625 */ /* 0x000fe200078e020f */
[----:B--2---:R-:W-:Y:S04]  /*0390*/  STS.128 [R30+0x10], R16 ;  /* 0x000010101e007388 */ /* 0x004fe80000000c00 */
[----:B---3--:R-:W-:Y:S04]  /*03a0*/  STS.128 [R30], R24 ;  /* 0x000000181e007388 */ /* 0x008fe80000000c00 */
[----:B------:R-:W-:Y:S06]  /*03b0*/  BAR.SYNC 0x0 ;  /* 0x0000000000007b1d */ /* 0x000fec0000000000 */
[----:B------:R-:W0:Y:S04]  /*03c0*/  LDS.128 R4, [R37.X16] ;  /* 0x0000000025047984 */ /* 0x000e28000000cc00 */
[----:B------:R-:W1:Y:S01]  /*03d0*/  LDS.128 R8, [R37.X16+0x1000] ;  /* 0x0010000025087984 */ /* 0x000e62000000cc00 */
[----:B------:R-:W-:-:S03]  /*03e0*/  LOP3.LUT R30, R31, 0x804, RZ, 0xfc, !PT ;  /* 0x000008041f1e7812 */ /* 0x000fc600078efcff */
[----:B0-----:R0:W-:Y:S04]  /*03f0*/  STG.E.128 [R12.64], R4 ;  /* 0x000000040c007986 */ /* 0x0011e8000c101d24 */
[----:B-1----:R0:W-:Y:S01]  /*0400*/  STG.E.128 [R14.64], R8 ;  /* 0x000000080e007986 */ /* 0x0021e2000c101d24 */
[----:B------:R-:W-:Y:S05]  /*0410*/  @!P6 BRA `(.L_x_1) ;  /* 0x000000c00000e947 */ /* 0x000fea0003800000 */
[----:B0-----:R-:W-:Y:S02]  /*0420*/  MOV R4, UR42 ;  /* 0x0000002a00047c02 */ /* 0x001fe40008000f00 */
[----:B------:R-:W-:Y:S02]  /*0430*/  MOV R5, UR43 ;  /* 0x0000002b00057c02 */ /* 0x000fe40008000f00 */
[----:B------:R-:W-:Y:S02]  /*0440*/  MOV R6, UR40 ;  /* 0x0000002800067c02 */ /* 0x000fe40008000f00 */
[----:B------:R-:W-:-:S02]  /*0450*/  MOV R7, UR41 ;  /* 0x0000002900077c02 */ /* 0x000fc40008000f00 */
[----:B------:R-:W-:Y:S02]  /*0460*/  MOV R8, 0x373 ;  /* 0x0000037300087802 */ /* 0x000fe40000000f00 */
[----:B------:R-:W-:Y:S02]  /*0470*/  MOV R10, UR38 ;  /* 0x00000026000a7c02 */ /* 0x000fe40008000f00 */
[----:B------:R-:W-:Y:S02]  /*0480*/  MOV R11, UR39 ;  /* 0x00000027000b7c02 */ /* 0x000fe40008000f00 */
[----:B------:R-:W-:Y:S02]  /*0490*/  MOV R12, 0x1 ;  /* 0x00000001000c7802 */ /* 0x000fe40000000f00 */
[----:B------:R-:W-:-:S02]  /*04a0*/  MOV R13, RZ ;  /* 0x000000ff000d7202 */ /* 0x000fc40000000f00 */
[----:B------:R-:W-:Y:S02]  /*04b0*/  MOV R20, 32@lo((triton__0d1d2d3d4d5d6de7de + .L_x_1@srel)) ;  /* 0x0000000000147802 */ /* 0x000fe40000000f00 */
[----:B------:R-:W-:-:S04]  /*04c0*/  MOV R21, 32@hi((triton__0d1d2d3d4d5d6de7de + .L_x_1@srel)) ;  /* 0x0000000000157802 */ /* 0x000fc80000000f00 */
[----:B------:R-:W-:Y:S05]  /*04d0*/  CALL.ABS.NOINC `(__assertfail) ;  /* 0x0000000000007943 */ /* 0x000fea0003c00000 */
.L_x_1:
[----:B------:R-:W-:Y:S01]  /*04e0*/  ISETP.GE.U32.AND P1, PT, R2, 0x900, PT ;  /* 0x000009000200780c */ /* 0x000fe20003f26070 */
[----:B0-----:R-:W-:Y:S01]  /*04f0*/  CS2R R4, SRZ ;  /* 0x0000000000047805 */ /* 0x001fe2000001ff00 */
[----:B------:R-:W-:Y:S01]  /*0500*/  CS2R R6, SRZ ;  /* 0x0000000000067805 */ /* 0x000fe2000001ff00 */
[----:B------:R-:W-:-:S10]  /*0510*/  ULDC.64 UR4, c[0x0][0x118] ;  /* 0x0000460000047ab9 */ /* 0x000fd40000000a00 */
[----:B------:R-:W2:Y:S01]  /*0520*/  @!P1 LDG.E.EF.128 R4, [R22.64+0x2000] ;  /* 0x0020000416049981 */ /* 0x000ea2000c0e1d00 */
[----:B------:R-:W-:Y:S01]  /*0530*/  CS2R R8, SRZ ;  /* 0x0000000000087805 */ /* 0x000fe2000001ff00 */
[----:B------:R-:W-:-:S06]  /*0540*/  CS2R R10, SRZ ;  /* 0x00000000000a7805 */ /* 0x000fcc000001ff00 */
[----:B------:R-:W3:Y:S01]  /*0550*/  @!P1 LDG.E.EF.128 R8, [R22.64+0x2010] ;  /* 0x0020100416089981 */ /* 0x000ee2000c0e1d00 */
[----:B------:R-:W-:Y:S01]  /*0560*/  FMUL R25, R25, 48 ;  /* 0x4240000019197820 */ /* 0x000fe20000400000 */
[----:B------:R-:W-:Y:S01]  /*0570*/  FMUL R24, R24, 48 ;  /* 0x4240000018187820 */ /* 0x000fe20000400000 */
[----:B------:R-:W-:Y:S01]  /*0580*/  FMUL R26, R26, 48 ;  /* 0x424000001a1a7820 */ /* 0x000fe20000400000 */
[----:B------:R-:W-:Y:S01]  /*0590*/  FMUL R27, R27, 48 ;  /* 0x424000001b1b7820 */ /* 0x000fe20000400000 */
[----:B------:R-:W-:Y:S01]  /*05a0*/  FMUL R25, R25, R25 ;  /* 0x0000001919197220 */ /* 0x000fe20000400000 */
[----:B------:R-:W-:Y:S01]  /*05b0*/  FMUL R24, R24, R24 ;  /* 0x0000001818187220 */ /* 0x000fe20000400000 */
[----:B------:R-:W-:Y:S01]  /*05c0*/  FMUL R26, R26, R26 ;  /* 0x0000001a1a1a7220 */ /* 0x000fe20000400000 */
[----:B------:R-:W-:Y:S01]  /*05d0*/  FMUL R27, R27, R27 ;  /* 0x0000001b1b1b7220 */ /* 0x000fe20000400000 */
[----:B------:R-:W-:Y:S01]  /*05e0*/  FMUL R16, R16, 48 ;  /* 0x4240000010107820 */ /* 0x000fe20000400000 */
[----:B------:R-:W-:Y:S01]  /*05f0*/  FMUL R17, R17, 48 ;  /* 0x4240000011117820 */ /* 0x000fe20000400000 */
[----:B------:R-:W-:Y:S01]  /*0600*/  FMUL R18, R18, 48 ;  /* 0x4240000012127820 */ /* 0x000fe20000400000 */
[----:B------:R-:W-:Y:S01]  /*0610*/  FMUL R19, R19, 48 ;  /* 0x4240000013137820 */ /* 0x000fe20000400000 */
[----:B------:R-:W-:Y:S01]  /*0620*/  FMUL R16, R16, R16 ;  /* 0x0000001010107220 */ /* 0x000fe20000400000 */
[----:B------:R-:W-:Y:S01]  /*0630*/  WARPSYNC 0xffffffff ;  /* 0xffffffff00007948 */ /* 0x000fe20003800000 */
[----:B------:R-:W0:Y:S01]  /*0640*/  S2R R20, SR_TID.X ;  /* 0x0000000000147919 */ /* 0x000e220000002100 */
[----:B------:R-:W-:Y:S01]  /*0650*/  FMUL R19, R19, R19 ;  /* 0x0000001313137220 */ /* 0x000fe20000400000 */
[----:B------:R-:W-:Y:S01]  /*0660*/  ISETP.GE.U32.AND P2, PT, R28, 0x900, PT ;  /* 0x000009001c00780c */ /* 0x000fe20003f46070 */
[----:B------:R-:W-:Y:S01]  /*0670*/  ULDC.64 UR4, c[0x0][0x118] ;  /* 0x0000460000047ab9 */ /* 0x000fe20000000a00 */
[----:B0-----:R-:W-:Y:S01]  /*0680*/  LOP3.LUT P0, RZ, R20, 0x1f, RZ, 0xc0, !PT ;  /* 0x0000001f14ff7812 */ /* 0x001fe2000780c0ff */
[----:B------:R-:W-:Y:S06]  /*0690*/  BAR.SYNC 0x0 ;  /* 0x0000000000007b1d */ /* 0x000fec0000000000 */
[----:B--2---:R-:W-:-:S02]  /*06a0*/  SEL R5, R5, RZ, !P1 ;  /* 0x000000ff05057207 */ /* 0x004fc40004800000 */
[----:B------:R-:W-:Y:S02]  /*06b0*/  SEL R4, R4, RZ, !P1 ;  /* 0x000000ff04047207 */ /* 0x000fe40004800000 */
[----:B------:R-:W-:Y:S01]  /*06c0*/  SEL R6, R6, RZ, !P1 ;  /* 0x000000ff06067207 */ /* 0x000fe20004800000 */
[----:B------:R-:W-:Y:S01]  /*06d0*/  FMUL R0, R5, 48 ;  /* 0x4240000005007820 */ /* 0x000fe20000400000 */
[----:B------:R-:W-:Y:S01]  /*06e0*/  SEL R7, R7, RZ, !P1 ;  /* 0x000000ff07077207 */ /* 0x000fe20004800000 */
[----:B------:R-:W-:Y:S01]  /*06f0*/  FMUL R12, R4, 48 ;  /* 0x42400000040c7820 */ /* 0x000fe20000400000 */
[----:B---3--:R-:W-:Y:S01]  /*0700*/  SEL R8, R8, RZ, !P1 ;  /* 0x000000ff08087207 */ /* 0x008fe20004800000 */
[----:B------:R-:W-:Y:S01]  /*0710*/  FMUL R0, R0, R0 ;  /* 0x0000000000007220 */ /* 0x000fe20000400000 */
[----:B------:R-:W-:Y:S01]  /*0720*/  SEL R9, R9, RZ, !P1 ;  /* 0x000000ff09097207 */ /* 0x000fe20004800000 */
[----:B------:R-:W-:Y:S01]  /*0730*/  FMUL R13, R12, R12 ;  /* 0x0000000c0c0d7220 */ /* 0x000fe20000400000 */
[----:B------:R-:W-:Y:S01]  /*0740*/  FMUL R12, R6, 48 ;  /* 0x42400000060c7820 */ /* 0x000fe20000400000 */
[----:B------:R-:W-:-:S02]  /*0750*/  SEL R10, R10, RZ, !P1 ;  /* 0x000000ff0a0a7207 */ /* 0x000fc40004800000 */
[----:B------:R-:W-:Y:S01]  /*0760*/  FSEL R0, R0, -RZ, !P1 ;  /* 0x800000ff00007208 */ /* 0x000fe20004800000 */
[----:B------:R-:W-:Y:S01]  /*0770*/  FMUL R12, R12, R12 ;  /* 0x0000000c0c0c7220 */ /* 0x000fe20000400000 */
[----:B------:R-:W-:Y:S01]  /*0780*/  FSEL R13, R13, -RZ, !P1 ;  /* 0x800000ff0d0d7208 */ /* 0x000fe20004800000 */
[----:B------:R-:W-:Y:S01]  /*0790*/  FMUL R14, R10, 48 ;  /* 0x424000000a0e7820 */ /* 0x000fe20000400000 */
[----:B------:R-:W-:Y:S01]  /*07a0*/  SEL R11, R11, RZ, !P1 ;  /* 0x000000ff0b0b7207 */ /* 0x000fe20004800000 */
[----:B------:R-:W-:Y:S01]  /*07b0*/  FADD R25, R0, R25 ;  /* 0x0000001900197221 */ /* 0x000fe20000000000 */
[----:B------:R-:W-:Y:S01]  /*07c0*/  FMUL R0, R7, 48 ;  /* 0x4240000007007820 */ /* 0x000fe20000400000 */
[----:B------:R-:W-:Y:S01]  /*07d0*/  FADD R24, R13, R24 ;  /* 0x000000180d187221 */ /* 0x000fe20000000000 */
[----:B------:R-:W-:Y:S01]  /*07e0*/  FSEL R13, R12, -RZ, !P1 ;  /* 0x800000ff0c0d7208 */ /* 0x000fe20004800000 */
[----:B------:R-:W-:Y:S01]  /*07f0*/  FMUL R14, R14, R14 ;  /* 0x0000000e0e0e7220 */ /* 0x000fe20000400000 */
[----:B------:R-:W-:Y:S01]  /*0800*/  FMUL R12, R0, R0 ;  /* 0x00000000000c7220 */ /* 0x000fe20000400000 */
[----:B------:R-:W-:-:S02]  /*0810*/  FMUL R0, R8, 48 ;  /* 0x4240000008007820 */ /* 0x000fc40000400000 */
[----:B------:R-:W-:Y:S01]  /*0820*/  FADD R26, R13, R26 ;  /* 0x0000001a0d1a7221 */ /* 0x000fe20000000000 */
[----:B------:R-:W-:Y:S01]  /*0830*/  FADD R13, R25, R24 ;  /* 0x00000018190d7221 */ /* 0x000fe20000000000 */
[----:B------:R-:W-:Y:S01]  /*0840*/  FSEL R12, R12, -RZ, !P1 ;  /* 0x800000ff0c0c7208 */ /* 0x000fe20004800000 */
[----:B------:R-:W-:Y:S01]  /*0850*/  FMUL R0, R0, R0 ;  /* 0x0000000000007220 */ /* 0x000fe20000400000 */
[----:B------:R-:W-:-:S03]  /*0860*/  FSEL R14, R14, -RZ, !P1 ;  /* 0x800000ff0e0e7208 */ /* 0x000fc60004800000 */
[----:B------:R-:W-:Y:S01]  /*0870*/  FADD R27, R12, R27 ;  /* 0x0000001b0c1b7221 */ /* 0x000fe20000000000 */
[----:B------:R-:W-:Y:S01]  /*0880*/  FADD R12, R26, R13 ;  /* 0x0000000d1a0c7221 */ /* 0x000fe20000000000 */
[----:B------:R-:W-:-:S03]  /*0890*/  FSEL R13, R0, -RZ, !P1 ;  /* 0x800000ff000d7208 */ /* 0x000fc60004800000 */
[----:B------:R-:W-:Y:S01]  /*08a0*/  FADD R0, R27, R12 ;  /* 0x0000000c1b007221 */ /* 0x000fe20000000000 */
[----:B------:R-:W-:Y:S01]  /*08b0*/  FMUL R12, R9, 48 ;  /* 0x42400000090c7820 */ /* 0x000fe20000400000 */
[----:B------:R-:W-:Y:S01]  /*08c0*/  FADD R13, R13, R16 ;  /* 0x000000100d0d7221 */ /* 0x000fe20000000000 */
[----:B------:R-:W-:Y:S01]  /*08d0*/  FMUL R16, R17, R17 ;  /* 0x0000001111107220 */ /* 0x000fe20000400000 */
[----:B------:R-:W-:Y:S01]  /*08e0*/  FMUL R17, R18, R18 ;  /* 0x0000001212117220 */ /* 0x000fe20000400000 */
[----:B------:R-:W-:Y:S01]  /*08f0*/  FMUL R15, R12, R12 ;  /* 0x0000000c0c0f7220 */ /* 0x000fe20000400000 */
[----:B------:R-:W-:Y:S01]  /*0900*/  FMUL R12, R11, 48 ;  /* 0x424000000b0c7820 */ /* 0x000fe20000400000 */
[----:B------:R-:W-:Y:S01]  /*0910*/  FADD R0, R13, R0 ;  /* 0x000000000d007221 */ /* 0x000fe20000000000 */
[----:B------:R-:W-:Y:S02]  /*0920*/  FADD R17, R14, R17 ;  /* 0x000000110e117221 */ /* 0x000fe40000000000 */
[----:B------:R-:W-:Y:S01]  /*0930*/  FSEL R15, R15, -RZ, !P1 ;  /* 0x800000ff0f0f7208 */ /* 0x000fe20004800000 */
[----:B------:R-:W-:-:S04]  /*0940*/  FMUL R12, R12, R12 ;  /* 0x0000000c0c0c7220 */ /* 0x000fc80000400000 */
[----:B------:R-:W-:Y:S01]  /*0950*/  FADD R15, R15, R16 ;  /* 0x000000100f0f7221 */ /* 0x000fe20000000000 */
[----:B------:R-:W-:Y:S02]  /*0960*/  FSEL R12, R12, -RZ, !P1 ;  /* 0x800000ff0c0c7208 */ /* 0x000fe40004800000 */
[----:B------:R-:W-:Y:S01]  /*0970*/  SHF.L.U32 R16, R37, 0x5, RZ ;  /* 0x0000000525107819 */ /* 0x000fe200000006ff */
[----:B------:R-:W-:Y:S02]  /*0980*/  FADD R0, R15, R0 ;  /* 0x000000000f007221 */ /* 0x000fe40000000000 */
[----:B------:R-:W-:Y:S02]  /*0990*/  FADD R19, R12, R19 ;  /* 0x000000130c137221 */ /* 0x000fe40000000000 */
[----:B------:R-:W-:Y:S01]  /*09a0*/  FADD R0, R17, R0 ;  /* 0x0000000011007221 */ /* 0x000fe20000000000 */
[----:B------:R-:W-:Y:S03]  /*09b0*/  STS.128 [R16+0x10], R8 ;  /* 0x0000100810007388 */ /* 0x000fe60000000c00 */
[----:B------:R-:W-:Y:S01]  /*09c0*/  FADD R0, R19, R0 ;  /* 0x0000000013007221 */ /* 0x000fe20000000000 */
[----:B------:R-:W-:Y:S04]  /*09d0*/  STS.128 [R16], R4 ;  /* 0x0000000410007388 */ /* 0x000fe80000000c00 */
[----:B------:R-:W0:Y:S04]  /*09e0*/  SHFL.BFLY PT, R13, R0, 0x10, 0x1f ;  /* 0x0e001f00000d7f89 */ /* 0x000e2800000e0000 */
[----:B------:R-:W-:Y:S06]  /*09f0*/  BAR.SYNC 0x0 ;  /* 0x0000000000007b1d */ /* 0x000fec0000000000 */
[----:B------:R-:W-:Y:S01]  /*0a00*/  LDS.128 R4, [R37.X16] ;  /* 0x0000000025047984 */ /* 0x000fe2000000cc00 */
[----:B0-----:R-:W-:Y:S01]  /*0a10*/  FADD R13, R0, R13 ;  /* 0x0000000d000d7221 */ /* 0x001fe20000000000 */
[----:B------:R-:W-:-:S04]  /*0a20*/  MOV R0, 0x4 ;  /* 0x0000000400007802 */ /* 0x000fc80000000f00 */
[----:B------:R-:W0:Y:S02]  /*0a30*/  SHFL.BFLY PT, R12, R13, 0x8, 0x1f ;  /* 0x0d001f000d0c7f89 */ /* 0x000e2400000e0000 */
[----:B0-----:R-:W-:Y:S01]  /*0a40*/  FADD R12, R13, R12 ;  /* 0x0000000c0d0c7221 */ /* 0x001fe20000000000 */
[----:B------:R-:W-:-:S04]  /*0a50*/  IADD3 R13, R29, R28, RZ ;  /* 0x0000001c1d0d7210 */ /* 0x000fc80007ffe0ff */
[----:B------:R-:W0:Y:S02]  /*0a60*/  SHFL.BFLY PT, R15, R12, 0x4, 0x1f ;  /* 0x0c801f000c0f7f89 */ /* 0x000e2400000e0000 */
[----:B0-----:R-:W-:Y:S01]  /*0a70*/  FADD R15, R12, R15 ;  /* 0x0000000f0c0f7221 */ /* 0x001fe20000000000 */
[----:B------:R-:W-:-:S04]  /*0a80*/  IMAD.WIDE R12, R13, R0, c[0x0][0x180] ;  /* 0x000060000d0c7625 */ /* 0x000fc800078e0200 */
[----:B------:R-:W0:Y:S04]  /*0a90*/  SHFL.BFLY PT, R14, R15, 0x2, 0x1f ;  /* 0x0c401f000f0e7f89 */ /* 0x000e2800000e0000 */
[----:B------:R-:W-:Y:S04]  /*0aa0*/  @!P2 STG.E.128 [R12.64], R4 ;  /* 0x000000040c00a986 */ /* 0x000fe8000c101d04 */
[----:B------:R-:W-:Y:S06]  /*0ab0*/  BAR.SYNC 0x0 ;  /* 0x0000000000007b1d */ /* 0x000fec0000000000 */
[----:B------:R-:W-:-:S02]  /*0ac0*/  ISETP.GE.AND P2, PT, R20, 0x8, PT ;  /* 0x000000081400780c */ /* 0x000fc40003f46270 */
[----:B------:R-:W-:Y:S01]  /*0ad0*/  IADD3 R5, R29, 0x4, R31 ;  /* 0x000000041d057810 */ /* 0x000fe20007ffe01f */
[----:B0-----:R-:W-:Y:S01]  /*0ae0*/  FADD R14, R15, R14 ;  /* 0x0000000e0f0e7221 */ /* 0x001fe20000000000 */
[----:B------:R-:W-:-:S04]  /*0af0*/  SHF.R.U32.HI R15, RZ, 0x5, R20 ;  /* 0x00000005ff0f7819 */ /* 0x000fc80000011614 */
[----:B------:R-:W0:Y:S01]  /*0b00*/  SHFL.BFLY PT, R17, R14, 0x1, 0x1f ;  /* 0x0c201f000e117f89 */ /* 0x000e2200000e0000 */
[----:B------:R-:W-:-:S04]  /*0b10*/  SHF.L.U32 R8, R15, 0x2, RZ ;  /* 0x000000020f087819 */ /* 0x000fc800000006ff */
[----:B------:R-:W-:Y:S01]  /*0b20*/  LOP3.LUT R8, R8, 0x1c, RZ, 0xe2, !PT ;  /* 0x0000001c08087812 */ /* 0x000fe200078ee2ff */
[----:B0-----:R-:W-:-:S05]  /*0b30*/  FADD R17, R14, R17 ;  /* 0x000000110e117221 */ /* 0x001fca0000000000 */
[----:B------:R-:W-:Y:S04]  /*0b40*/  @!P0 STS [R8], R17 ;  /* 0x0000001108008388 */ /* 0x000fe80000000800 */
[----:B------:R-:W-:Y:S06]  /*0b50*/  BAR.SYNC 0x0 ;  /* 0x0000000000007b1d */ /* 0x000fec0000000000 */
[----:B------:R-:W0:Y:S01]  /*0b60*/  @!P2 LDS R3, [R20.X4] ;  /* 0x000000001403a984 */ /* 0x000e220000004800 */
[----:B------:R-:W-:-:S04]  /*0b70*/  LOP3.LUT P0, RZ, R20, 0x7, RZ, 0xc0, !PT ;  /* 0x0000000714ff7812 */ /* 0x000fc8000780c0ff */
[----:B------:R-:W-:Y:S01]  /*0b80*/  ISETP.LT.AND P0, PT, R20, 0x8, !P0 ;  /* 0x000000081400780c */ /* 0x000fe20004701270 */
[----:B0-----:R-:W0:Y:S02]  /*0b90*/  SHFL.BFLY PT, R10, R3, 0x4, 0x1f ;  /* 0x0c801f00030a7f89 */ /* 0x001e2400000e0000 */
[----:B0-----:R-:W-:Y:S01]  /*0ba0*/  FADD R10, R3, R10 ;  /* 0x0000000a030a7221 */ /* 0x001fe20000000000 */
[----:B------:R-:W-:-:S04]  /*0bb0*/  MOV R3, 0x39e38e39 ;  /* 0x39e38e3900037802 */ /* 0x000fc80000000f00 */
[----:B------:R-:W0:Y:S02]  /*0bc0*/  SHFL.BFLY PT, R9, R10, 0x2, 0x1f ;  /* 0x0c401f000a097f89 */ /* 0x000e2400000e0000 */
[----:B0-----:R-:W-:-:S05]  /*0bd0*/  FADD R9, R10, R9 ;  /* 0x000000090a097221 */ /* 0x001fca0000000000 */
[----:B------:R-:W0:Y:S02]  /*0be0*/  SHFL.BFLY PT, R4, R9, 0x1, 0x1f ;  /* 0x0c201f0009047f89 */ /* 0x000e2400000e0000 */
[----:B0-----:R-:W-:-:S05]  /*0bf0*/  FADD R4, R9, R4 ;  /* 0x0000000409047221 */ /* 0x001fca0000000000 */
[----:B------:R-:W-:Y:S04]  /*0c00*/  @P0 STS [R20.X4], R4 ;  /* 0x0000000414000388 */ /* 0x000fe80000004800 */
[----:B------:R-:W-:Y:S06]  /*0c10*/  BAR.SYNC 0x0 ;  /* 0x0000000000007b1d */ /* 0x000fec0000000000 */
[----:B------:R-:W0:Y:S04]  /*0c20*/  LDS R22, [RZ] ;  /* 0x00000000ff167984 */ /* 0x000e280000000800 */
[----:B------:R-:W-:Y:S06]  /*0c30*/  BAR.SYNC 0x0 ;  /* 0x0000000000007b1d */ /* 0x000fec0000000000 */
[----:B------:R-:W1:Y:S01]  /*0c40*/  S2R R20, SR_CTAID.X ;  /* 0x0000000000147919 */ /* 0x000e620000002500 */
[----:B------:R-:W-:Y:S01]  /*0c50*/  ISETP.NE.AND P0, PT, R37, RZ, PT ;  /* 0x000000ff2500720c */ /* 0x000fe20003f05270 */
[----:B------:R-:W-:Y:S01]  /*0c60*/  IMAD.WIDE R4, R5, R0, c[0x0][0x180] ;  /* 0x0000600005047625 */ /* 0x000fe200078e0200 */
[----:B------:R-:W-:Y:S01]  /*0c70*/  LEA R14, R37, R29, 0x2 ;  /* 0x0000001d250e7211 */ /* 0x000fe200078e10ff */
[----:B0-----:R-:W-:Y:S04]  /*0c80*/  STS [RZ], R22 ;  /* 0x00000016ff007388 */ /* 0x001fe80000000800 */
[----:B------:R-:W-:Y:S06]  /*0c90*/  BAR.SYNC 0x0 ;  /* 0x0000000000007b1d */ /* 0x000fec0000000000 */
[----:B------:R-:W0:Y:S04]  /*0ca0*/  LDS R6, [RZ] ;  /* 0x00000000ff067984 */ /* 0x000e280000000800 */
[----:B------:R-:W-:Y:S06]  /*0cb0*/  BAR.SYNC 0x0 ;  /* 0x0000000000007b1d */ /* 0x000fec0000000000 */
[----:B-1----:R-:W-:-:S02]  /*0cc0*/  LEA R24, P2, R20, c[0x0][0x160], 0x2 ;  /* 0x0000580014187a11 */ /* 0x002fc400078410ff */
[----:B------:R-:W-:Y:S01]  /*0cd0*/  LEA R37, R37, R14, 0x2 ;  /* 0x0000000e25257211 */ /* 0x000fe200078e10ff */
[----:B0-----:R-:W-:Y:S01]  /*0ce0*/  FFMA R12, R6, R3, 9.9999997473787516356e-06 ;  /* 0x3727c5ac060c7423 */ /* 0x001fe20000000003 */
[----:B------:R-:W-:-:S03]  /*0cf0*/  SHF.R.S32.HI R6, RZ, 0x1f, R20 ;  /* 0x0000001fff067819 */ /* 0x000fc60000011414 */
[----:B------:R-:W0:Y:S01]  /*0d00*/  MUFU.RSQ R23, R12 ;  /* 0x0000000c00177308 */ /* 0x000e220000001400 */
[----:B------:R-:W-:Y:S02]  /*0d10*/  LEA.HI.X R25, R20, c[0x0][0x164], R6, 0x2, P2 ;  /* 0x0000590014197a11 */ /* 0x000fe400010f1406 */
[----:B------:R-:W-:-:S04]  /*0d20*/  IADD3 R20, P2, R36, c[0x0][0x178], RZ ;  /* 0x00005e0024147a10 */ /* 0x000fc80007f5e0ff */
[----:B------:R-:W-:Y:S01]  /*0d30*/  IADD3.X R21, RZ, c[0x0][0x17c], RZ, P2, !PT ;  /* 0x00005f00ff157a10 */ /* 0x000fe200017fe4ff */
[----:B------:R-:W-:Y:S01]  /*0d40*/  IMAD.WIDE R16, R37, R0, c[0x0][0x180] ;  /* 0x0000600025107625 */ /* 0x000fe200078e0200 */
[----:B0-----:R0:W-:Y:S04]  /*0d50*/  @!P0 STG.E [R24.64], R23 ;  /* 0x0000001718008986 */ /* 0x0011e8000c101904 */
[----:B------:R-:W2:Y:S04]  /*0d60*/  LDG.E.EF.128 R4, [R4.64] ;  /* 0x0000000404047981 */ /* 0x000ea8000c0e1d00 */
[----:B------:R-:W3:Y:S04]  /*0d70*/  LDG.E.EL.128 R8, [R20.64+0x10] ;  /* 0x0000100414087981 */ /* 0x000ee8000c2e1d00 */
[----:B------:R-:W4:Y:S04]  /*0d80*/  LDG.E.EF.128 R16, [R16.64] ;  /* 0x0000000410107981 */ /* 0x000f28000c0e1d00 */
[----:B------:R-:W5:Y:S01]  /*0d90*/  LDG.E.EL.128 R12, [R20.64] ;  /* 0x00000004140c7981 */ /* 0x000f62000c2e1d00 */
[----:B------:R-:W-:-:S06]  /*0da0*/  FFMA R3, R22, R3, 9.9999997473787516356e-06 ;  /* 0x3727c5ac16037423 */ /* 0x000fcc0000000003 */
[----:B------:R-:W1:Y:S01]  /*0db0*/  MUFU.RSQ R3, R3 ;  /* 0x0000000300037308 */ /* 0x000e620000001400 */
[----:B------:R-:W-:-:S05]  /*0dc0*/  IADD3 R27, R29, R30, RZ ;  /* 0x0000001e1d1b7210 */ /* 0x000fca0007ffe0ff */
[----:B------:R-:W-:Y:S01]  /*0dd0*/  IMAD.WIDE R26, R27, R0, c[0x0][0x180] ;  /* 0x000060001b1a7625 */ /* 0x000fe200078e0200 */
[----:B--2---:R-:W-:Y:S01]  /*0de0*/  FMUL R22, R4, 48 ;  /* 0x4240000004167820 */ /* 0x004fe20000400000 */
[----:B0-----:R-:W-:Y:S01]  /*0df0*/  FMUL R24, R5, 48 ;  /* 0x4240000005187820 */ /* 0x001fe20000400000 */
[----:B------:R-:W-:Y:S01]  /*0e00*/  FMUL R4, R7, 48 ;  /* 0x4240000007047820 */ /* 0x000fe20000400000 */
[----:B---3--:R-:W-:Y:S01]  /*0e10*/  FADD R23, R8, 1 ;  /* 0x3f80000008177421 */ /* 0x008fe20000000000 */
[----:B------:R-:W-:Y:S01]  /*0e20*/  FADD R8, R9, 1 ;  /* 0x3f80000009087421 */ /* 0x000fe20000000000 */
[----:B------:R-:W-:Y:S01]  /*0e30*/  FADD R9, R10, 1 ;  /* 0x3f8000000a097421 */ /* 0x000fe20000000000 */
[----:B------:R-:W-:Y:S01]  /*0e40*/  FMUL R6, R6, 48 ;  /* 0x4240000006067820 */ /* 0x000fe20000400000 */
[----:B------:R-:W-:Y:S01]  /*0e50*/  FADD R10, R11, 1 ;  /* 0x3f8000000b0a7421 */ /* 0x000fe20000000000 */
[C---:B-1----:R-:W-:Y:S01]  /*0e60*/  FMUL R5, R3.reuse, R24 ;  /* 0x0000001803057220 */ /* 0x042fe20000400000 */
[C---:B------:R-:W-:Y:S01]  /*0e70*/  FMUL R7, R3.reuse, R4 ;  /* 0x0000000403077220 */ /* 0x040fe20000400000 */
[----:B------:R-:W-:Y:S01]  /*0e80*/  FMUL R6, R3, R6 ;  /* 0x0000000603067220 */ /* 0x000fe20000400000 */
[----:B----4-:R-:W-:Y:S01]  /*0e90*/  FMUL R16, R16, 48 ;  /* 0x4240000010107820 */ /* 0x010fe20000400000 */
[----:B------:R-:W-:Y:S01]  /*0ea0*/  FMUL R5, R5, R8 ;  /* 0x0000000805057220 */ /* 0x000fe20000400000 */
[----:B------:R-:W-:Y:S01]  /*0eb0*/  FMUL R7, R7, R10 ;  /* 0x0000000a07077220 */ /* 0x000fe20000400000 */
[----:B------:R-:W-:Y:S01]  /*0ec0*/  FMUL R8, R17, 48 ;  /* 0x4240000011087820 */ /* 0x000fe20000400000 */
[----:B------:R-:W-:Y:S01]  /*0ed0*/  FMUL R18, R18, 48 ;  /* 0x4240000012127820 */ /* 0x000fe20000400000 */
[----:B------:R-:W-:Y:S01]  /*0ee0*/  FMUL R10, R19, 48 ;  /* 0x42400000130a7820 */ /* 0x000fe20000400000 */
[----:B------:R-:W-:Y:S01]  /*0ef0*/  FMUL R22, R3, R22 ;  /* 0x0000001603167220 */ /* 0x000fe20000400000 */
[----:B------:R-:W-:Y:S01]  /*0f00*/  FMUL R6, R6, R9 ;  /* 0x0000000906067220 */ /* 0x000fe20000400000 */
[----:B-----5:R-:W-:Y:S01]  /*0f10*/  FADD R9, R12, 1 ;  /* 0x3f8000000c097421 */ /* 0x020fe20000000000 */
[----:B------:R-:W-:Y:S01]  /*0f20*/  FADD R13, R13, 1 ;  /* 0x3f8000000d0d7421 */ /* 0x000fe20000000000 */
[----:B------:R-:W-:Y:S01]  /*0f30*/  FADD R11, R14, 1 ;  /* 0x3f8000000e0b7421 */ /* 0x000fe20000000000 */
[----:B------:R-:W-:Y:S01]  /*0f40*/  FADD R15, R15, 1 ;  /* 0x3f8000000f0f7421 */ /* 0x000fe20000000000 */
[C---:B------:R-:W-:Y:S01]  /*0f50*/  FMUL R16, R3.reuse, R16 ;  /* 0x0000001003107220 */ /* 0x040fe20000400000 */
[C---:B------:R-:W-:Y:S01]  /*0f60*/  FMUL R8, R3.reuse, R8 ;  /* 0x0000000803087220 */ /* 0x040fe20000400000 */
[C---:B------:R-:W-:Y:S01]  /*0f70*/  FMUL R18, R3.reuse, R18 ;  /* 0x0000001203127220 */ /* 0x040fe20000400000 */
[----:B------:R-:W-:Y:S01]  /*0f80*/  FMUL R10, R3, R10 ;  /* 0x0000000a030a7220 */ /* 0x000fe20000400000 */
[----:B------:R-:W-:Y:S01]  /*0f90*/  FMUL R4, R22, R23 ;  /* 0x0000001716047220 */ /* 0x000fe20000400000 */
[----:B------:R-:W-:Y:S01]  /*0fa0*/  FMUL R9, R16, R9 ;  /* 0x0000000910097220 */ /* 0x000fe20000400000 */
[----:B------:R-:W-:Y:S01]  /*0fb0*/  FMUL R8, R8, R13 ;  /* 0x0000000d08087220 */ /* 0x000fe20000400000 */
[----:B------:R-:W-:Y:S01]  /*0fc0*/  FMUL R11, R18, R11 ;  /* 0x0000000b120b7220 */ /* 0x000fe20000400000 */
[----:B------:R-:W-:Y:S01]  /*0fd0*/  FMUL R10, R10, R15 ;  /* 0x0000000f0a0a7220 */ /* 0x000fe20000400000 */
[----:B------:R-:W-:-:S02]  /*0fe0*/  MOV R22, 0x2 ;  /* 0x0000000200167802 */ /* 0x000fc40000000f00 */
[----:B------:R-:W-:Y:S02]  /*0ff0*/  IADD3 R23, R29, R2, RZ ;  /* 0x000000021d177210 */ /* 0x000fe40007ffe0ff */
[----:B------:R-:W-:Y:S01]  /*1000*/  F2FP.BF16.F32.PACK_AB R14, R5, R4 ;  /* 0x00000004050e723e */ /* 0x000fe200000010ff */
[----:B------:R-:W-:Y:S01]  /*1010*/  IMAD.WIDE R16, R37, R22, c[0x0][0x188] ;  /* 0x0000620025107625 */ /* 0x000fe200078e0216 */
[----:B------:R-:W-:Y:S01]  /*1020*/  F2FP.BF16.F32.PACK_AB R15, R7, R6 ;  /* 0x00000006070f723e */ /* 0x000fe200000010ff */
[----:B------:R-:W-:Y:S01]  /*1030*/  CS2R R4, SRZ ;  /* 0x0000000000047805 */ /* 0x000fe2000001ff00 */
[----:B------:R-:W-:Y:S01]  /*1040*/  F2FP.BF16.F32.PACK_AB R12, R8, R9 ;  /* 0x00000009080c723e */ /* 0x000fe200000010ff */
[----:B------:R-:W-:Y:S01]  /*1050*/  CS2R R6, SRZ ;  /* 0x0000000000067805 */ /* 0x000fe2000001ff00 */
[----:B------:R-:W-:Y:S01]  /*1060*/  F2FP.BF16.F32.PACK_AB R13, R10, R11 ;  /* 0x0000000b0a0d723e */ /* 0x000fe200000010ff */
[----:B------:R-:W-:Y:S01]  /*1070*/  IMAD.WIDE R24, R23, R0, c[0x0][0x180] ;  /* 0x0000600017187625 */ /* 0x000fe200078e0200 */
[----:B------:R-:W-:Y:S01]  /*1080*/  CS2R R8, SRZ ;  /* 0x0000000000087805 */ /* 0x000fe2000001ff00 */
[----:B------:R-:W-:-:S02]  /*1090*/  CS2R R10, SRZ ;  /* 0x00000000000a7805 */ /* 0x000fc4000001ff00 */
[----:B------:R0:W-:Y:S04]  /*10a0*/  STG.E.128 [R16.64], R12 ;  /* 0x0000000c10007986 */ /* 0x0001e8000c101d04 */
[----:B------:R-:W2:Y:S04]  /*10b0*/  @!P1 LDG.E.EF.128 R4, [R24.64] ;  /* 0x0000000418049981 */ /* 0x000ea8000c0e1d00 */
[----:B------:R-:W3:Y:S01]  /*10c0*/  @!P1 LDG.E.EL.128 R8, [R20.64+0x2000] ;  /* 0x0020000414089981 */ /* 0x000ee2000c2e1d00 */
[----:B------:R-:W-:Y:S01]  /*10d0*/  CS2R R18, SRZ ;  /* 0x0000000000127805 */ /* 0x000fe2000001ff00 */
[----:B0-----:R-:W-:Y:S01]  /*10e0*/  CS2R R12, SRZ ;  /* 0x00000000000c7805 */ /* 0x001fe2000001ff00 */
[----:B------:R-:W-:Y:S01]  /*10f0*/  CS2R R14, SRZ ;  /* 0x00000000000e7805 */ /* 0x000fe2000001ff00 */
[----:B------:R-:W-:-:S05]  /*1100*/  CS2R R16, SRZ ;  /* 0x0000000000107805 */ /* 0x000fca000001ff00 */
[----:B------:R-:W4:Y:S04]  /*1110*/  @!P1 LDG.E.EF.128 R12, [R26.64] ;  /* 0x000000041a0c9981 */ /* 0x000f28000c0e1d00 */
[----:B------:R-:W5:Y:S01]  /*1120*/  @!P1 LDG.E.EL.128 R16, [R20.64+0x2010] ;  /* 0x0020100414109981 */ /* 0x000f62000c2e1d00 */
[----:B------:R-:W-:Y:S01]  /*1130*/  IMAD.WIDE R22, R23, R22, c[0x0][0x188] ;  /* 0x0000620017167625 */ /* 0x000fe200078e0216 */
[----:B--2---:R-:W-:Y:S02]  /*1140*/  SEL R0, R4, RZ, !P1 ;  /* 0x000000ff04007207 */ /* 0x004fe40004800000 */
[----:B------:R-:W-:Y:S02]  /*1150*/  SEL R2, R5, RZ, !P1 ;  /* 0x000000ff05027207 */ /* 0x000fe40004800000 */
[----:B------:R-:W-:-:S02]  /*1160*/  SEL R4, R6, RZ, !P1 ;  /* 0x000000ff06047207 */ /* 0x000fc40004800000 */
[----:B------:R-:W-:Y:S01]  /*1170*/  SEL R6, R7, RZ, !P1 ;  /* 0x000000ff07067207 */ /* 0x000fe20004800000 */
[----:B------:R-:W-:Y:S01]  /*1180*/  FMUL R0, R0, 48 ;  /* 0x4240000000007820 */ /* 0x000fe20000400000 */
[----:B---3--:R-:W-:Y:S01]  /*1190*/  SEL R5, R8, RZ, !P1 ;  /* 0x000000ff08057207 */ /* 0x008fe20004800000 */
[----:B------:R-:W-:Y:S01]  /*11a0*/  FMUL R2, R2, 48 ;  /* 0x4240000002027820 */ /* 0x000fe20000400000 */
[----:B------:R-:W-:Y:S01]  /*11b0*/  SEL R7, R9, RZ, !P1 ;  /* 0x000000ff09077207 */ /* 0x000fe20004800000 */
[----:B------:R-:W-:Y:S01]  /*11c0*/  FMUL R4, R4, 48 ;  /* 0x4240000004047820 */ /* 0x000fe20000400000 */
[----:B------:R-:W-:Y:S01]  /*11d0*/  SEL R9, R10, RZ, !P1 ;  /* 0x000000ff0a097207 */ /* 0x000fe20004800000 */
[----:B------:R-:W-:Y:S01]  /*11e0*/  FMUL R6, R6, 48 ;  /* 0x4240000006067820 */ /* 0x000fe20000400000 */
[----:B------:R-:W-:Y:S01]  /*11f0*/  SEL R11, R11, RZ, !P1 ;  /* 0x000000ff0b0b7207 */ /* 0x000fe20004800000 */
[----:B------:R-:W-:Y:S01]  /*1200*/  FADD R5, R5, 1 ;  /* 0x3f80000005057421 */ /* 0x000fe20000000000 */
[----:B------:R-:W-:Y:S01]  /*1210*/  FMUL R0, R3, R0 ;  /* 0x0000000003007220 */ /* 0x000fe20000400000 */
[----:B------:R-:W-:Y:S01]  /*1220*/  FADD R7, R7, 1 ;  /* 0x3f80000007077421 */ /* 0x000fe20000000000 */
[----:B------:R-:W-:Y:S01]  /*1230*/  FMUL R2, R3, R2 ;  /* 0x0000000203027220 */ /* 0x000fe20000400000 */
[----:B------:R-:W-:Y:S01]  /*1240*/  FADD R9, R9, 1 ;  /* 0x3f80000009097421 */ /* 0x000fe20000000000 */
[----:B------:R-:W-:Y:S01]  /*1250*/  FADD R11, R11, 1 ;  /* 0x3f8000000b0b7421 */ /* 0x000fe20000000000 */
[C---:B------:R-:W-:Y:S01]  /*1260*/  FMUL R4, R3.reuse, R4 ;  /* 0x0000000403047220 */ /* 0x040fe20000400000 */
[----:B------:R-:W-:Y:S01]  /*1270*/  FMUL R6, R3, R6 ;  /* 0x0000000603067220 */ /* 0x000fe20000400000 */
[----:B------:R-:W-:Y:S01]  /*1280*/  FMUL R0, R0, R5 ;  /* 0x0000000500007220 */ /* 0x000fe20000400000 */
[----:B------:R-:W-:Y:S01]  /*1290*/  FMUL R5, R2, R7 ;  /* 0x0000000702057220 */ /* 0x000fe20000400000 */
[----:B------:R-:W-:Y:S01]  /*12a0*/  FMUL R2, R4, R9 ;  /* 0x0000000904027220 */ /* 0x000fe20000400000 */
[----:B------:R-:W-:Y:S01]  /*12b0*/  FMUL R7, R6, R11 ;  /* 0x0000000b06077220 */ /* 0x000fe20000400000 */
[----:B----4-:R-:W-:-:S02]  /*12c0*/  SEL R4, R12, RZ, !P1 ;  /* 0x000000ff0c047207 */ /* 0x010fc40004800000 */
[----:B------:R-:W-:Y:S02]  /*12d0*/  SEL R6, R13, RZ, !P1 ;  /* 0x000000ff0d067207 */ /* 0x000fe40004800000 */
[----:B------:R-:W-:Y:S02]  /*12e0*/  SEL R8, R14, RZ, !P1 ;  /* 0x000000ff0e087207 */ /* 0x000fe40004800000 */
[----:B------:R-:W-:Y:S01]  /*12f0*/  SEL R10, R15, RZ, !P1 ;  /* 0x000000ff0f0a7207 */ /* 0x000fe20004800000 */
[----:B------:R-:W-:Y:S01]  /*1300*/  FMUL R4, R4, 48 ;  /* 0x4240000004047820 */ /* 0x000fe20000400000 */
[----:B-----5:R-:W-:Y:S01]  /*1310*/  SEL R16, R16, RZ, !P1 ;  /* 0x000000ff10107207 */ /* 0x020fe20004800000 */
[----:B------:R-:W-:Y:S01]  /*1320*/  FMUL R6, R6, 48 ;  /* 0x4240000006067820 */ /* 0x000fe20000400000 */
[----:B------:R-:W-:Y:S01]  /*1330*/  SEL R17, R17, RZ, !P1 ;  /* 0x000000ff11117207 */ /* 0x000fe20004800000 */
[----:B------:R-:W-:Y:S01]  /*1340*/  FMUL R8, R8, 48 ;  /* 0x4240000008087820 */ /* 0x000fe20000400000 */
[----:B------:R-:W-:Y:S01]  /*1350*/  SEL R18, R18, RZ, !P1 ;  /* 0x000000ff12127207 */ /* 0x000fe20004800000 */
[----:B------:R-:W-:Y:S01]  /*1360*/  FMUL R10, R10, 48 ;  /* 0x424000000a0a7820 */ /* 0x000fe20000400000 */
[----:B------:R-:W-:Y:S01]  /*1370*/  SEL R19, R19, RZ, !P1 ;  /* 0x000000ff13137207 */ /* 0x000fe20004800000 */
[C---:B------:R-:W-:Y:S01]  /*1380*/  FMUL R4, R3.reuse, R4 ;  /* 0x0000000403047220 */ /* 0x040fe20000400000 */
[C---:B------:R-:W-:Y:S01]  /*1390*/  FMUL R6, R3.reuse, R6 ;  /* 0x0000000603067220 */ /* 0x040fe20000400000 */
[C---:B------:R-:W-:Y:S01]  /*13a0*/  FMUL R8, R3.reuse, R8 ;  /* 0x0000000803087220 */ /* 0x040fe20000400000 */
[----:B------:R-:W-:Y:S01]  /*13b0*/  FMUL R10, R3, R10 ;  /* 0x0000000a030a7220 */ /* 0x000fe20000400000 */
[----:B------:R-:W-:Y:S01]  /*13c0*/  FADD R3, R16, 1 ;  /* 0x3f80000010037421 */ /* 0x000fe20000000000 */
[----:B------:R-:W-:Y:S01]  /*13d0*/  FADD R17, R17, 1 ;  /* 0x3f80000011117421 */ /* 0x000fe20000000000 */
[----:B------:R-:W-:Y:S01]  /*13e0*/  FADD R9, R18, 1 ;  /* 0x3f80000012097421 */ /* 0x000fe20000000000 */
[----:B------:R-:W-:Y:S01]  /*13f0*/  FADD R19, R19, 1 ;  /* 0x3f80000013137421 */ /* 0x000fe20000000000 */
[----:B------:R-:W-:Y:S01]  /*1400*/  FMUL R3, R4, R3 ;  /* 0x0000000304037220 */ /* 0x000fe20000400000 */
[----:B------:R-:W-:Y:S01]  /*1410*/  FMUL R6, R6, R17 ;  /* 0x0000001106067220 */ /* 0x000fe20000400000 */
[----:B------:R-:W-:Y:S01]  /*1420*/  FMUL R8, R8, R9 ;  /* 0x0000000908087220 */ /* 0x000fe20000400000 */
[----:B------:R-:W-:Y:S01]  /*1430*/  FMUL R19, R10, R19 ;  /* 0x000000130a137220 */ /* 0x000fe20000400000 */
[----:B------:R-:W-:-:S02]  /*1440*/  F2FP.BF16.F32.PACK_AB R4, R5, R0 ;  /* 0x000000000504723e */ /* 0x000fc400000010ff */
[----:B------:R-:W-:Y:S02]  /*1450*/  F2FP.BF16.F32.PACK_AB R5, R7, R2 ;  /* 0x000000020705723e */ /* 0x000fe400000010ff */
[----:B------:R-:W-:Y:S02]  /*1460*/  F2FP.BF16.F32.PACK_AB R6, R6, R3 ;  /* 0x000000030606723e */ /* 0x000fe400000010ff */
[----:B------:R-:W-:Y:S01]  /*1470*/  F2FP.BF16.F32.PACK_AB R7, R19, R8 ;  /* 0x000000081307723e */ /* 0x000fe200000010ff */
[----:B------:R-:W-:Y:S06]  /*1480*/  @P1 EXIT ;  /* 0x000000000000194d */ /* 0x000fec0003800000 */
[----:B------:R-:W-:Y:S02]  /*1490*/  ULDC.64 UR4, c[0x0][0x118] ;  /* 0x0000460000047ab9 */ /* 0x000fe40000000a00 */
[----:B------:R-:W-:Y:S01]  /*14a0*/  STG.E.128 [R22.64], R4 ;  /* 0x0000000416007986 */ /* 0x000fe2000c101d04 */
[----:B------:R-:W-:Y:S05]  /*14b0*/  EXIT ;  /* 0x000000000000794d */ /* 0x000fea0003800000 */
.L_x_2:
[----:B------:R-:W-:-:S00]  /*14c0*/  BRA `(.L_x_2) ;  /* 0xfffffff000007947 */ /* 0x000fc0000383ffff */
[----:B------:R-:W-:-:S00]  /*14d0*/  NOP ;  /* 0x0000000000007918 */ /* 0x000fc00000000000 */
        /* <DEDUP_REMOVED lines=10> */
.L_x_3:


//--------------------- .nv.global.init           --------------------------
	.section	.nv.global.init,"aw",@progbits
.nv.global.init:
	.type		_$_str,@object
	.size		_$_str,(assertFunc_0 - _$_str)
_$_str:
        /*0000*/ 	.byte	0x5f, 0x5f, 0x43, 0x55, 0x44, 0x41, 0x5f, 0x46, 0x54, 0x5a, 0x00
	.type		assertFunc_0,@object
	.size		assertFunc_0,(assertFile_0 - assertFunc_0)
assertFunc_0:
        /*000b*/ 	.byte	0x5f, 0x63, 0x61, 0x6c, 0x6c, 0x5f, 0x77, 0x69, 0x74, 0x68, 0x5f, 0x66, 0x72, 0x61, 0x6d, 0x65
        /*001b*/ 	.byte	0x73, 0x5f, 0x72, 0x65, 0x6d, 0x6f, 0x76, 0x65, 0x64
	.type		assertFile_0,@object
	.size		assertFile_0,(assertMessage_0 - assertFile_0)
assertFile_0:
        /*0024*/ 	.byte	0x3c, 0x66, 0x72, 0x6f, 0x7a, 0x65, 0x6e, 0x20, 0x69, 0x6d, 0x70, 0x6f, 0x72, 0x74, 0x6c, 0x69
        /*0034*/ 	.byte	0x62, 0x2e, 0x5f, 0x62, 0x6f, 0x6f, 0x74, 0x73, 0x74, 0x72, 0x61, 0x70, 0x5f, 0x65, 0x78, 0x74
        /*0044*/ 	.byte	0x65, 0x72, 0x6e, 0x61, 0x6c, 0x3e
	.type		assertMessage_0,@object
	.size		assertMessage_0,(.L_2 - assertMessage_0)
assertMessage_0:
        /*004a*/ 	.byte	0x69, 0x6e, 0x64, 0x65, 0x78, 0x20, 0x6f, 0x75, 0x74, 0x20, 0x6f, 0x66, 0x20, 0x62, 0x6f, 0x75
        /*005a*/ 	.byte	0x6e, 0x64, 0x73, 0x3a, 0x20, 0x30, 0x20, 0x3c, 0x3d, 0x20, 0x74, 0x6d, 0x70, 0x33, 0x20, 0x3c
        /*006a*/ 	.byte	0x20, 0x32, 0x38, 0x38, 0x32, 0x35, 0x36
.L_2:


//--------------------- .nv.shared.triton__0d1d2d3d4d5d6de7de --------------------------
	.section	.nv.shared.triton__0d1d2d3d4d5d6de7de,"aw",@nobits
	.align	16


//--------------------- SYMBOLS --------------------------

	.type		__assertfail,@function
